//
// Generated by NVIDIA NVVM Compiler
//
// Compiler Build ID: CL-36424714
// Cuda compilation tools, release 13.0, V13.0.88
// Based on NVVM 20.0.0
//

.version 9.0
.target sm_100
.address_size 64

	// .globl	_Z12delay_kerneljPim
.extern .func  (.param .b32 func_retval0) vprintf
(
	.param .b64 vprintf_param_0,
	.param .b64 vprintf_param_1
)
;
.global .align 1 .b8 $str[9] = {38, 97, 32, 61, 32, 37, 112, 10};
.global .align 1 .b8 $str$1[14] = {97, 91, 110, 61, 37, 100, 93, 32, 61, 32, 37, 100, 10};

.visible .entry _Z12delay_kerneljPim(
	.param .u32 _Z12delay_kerneljPim_param_0,
	.param .u64 .ptr .align 1 _Z12delay_kerneljPim_param_1,
	.param .u64 _Z12delay_kerneljPim_param_2
)
{
	.local .align 8 .b8 	__local_depot0[16];
	.reg .b64 	%SP;
	.reg .b64 	%SPL;
	.reg .pred 	%p<2>;
	.reg .b32 	%r<7>;
	.reg .b64 	%rd<16>;

	mov.u64 	%SPL, __local_depot0;
	cvta.local.u64 	%SP, %SPL;
	ld.param.u32 	%r1, [_Z12delay_kerneljPim_param_0];
	ld.param.u64 	%rd3, [_Z12delay_kerneljPim_param_1];
	ld.param.u64 	%rd4, [_Z12delay_kerneljPim_param_2];
	cvta.to.global.u64 	%rd5, %rd3;
	add.u64 	%rd6, %SP, 0;
	add.u64 	%rd7, %SPL, 0;
	st.local.u64 	[%rd7], %rd3;
	mov.u64 	%rd8, $str;
	cvta.global.u64 	%rd9, %rd8;
	{ // callseq 0, 0
	.param .b64 param0;
	st.param.b64 	[param0], %rd9;
	.param .b64 param1;
	st.param.b64 	[param1], %rd6;
	.param .b32 retval0;
	call.uni (retval0), 
	vprintf, 
	(
	param0, 
	param1
	);
	ld.param.b32 	%r2, [retval0];
	} // callseq 0
	shl.b64 	%rd10, %rd4, 2;
	add.s64 	%rd11, %rd5, %rd10;
	ld.global.u32 	%r4, [%rd11];
	st.local.u64 	[%rd7], %rd4;
	st.local.u32 	[%rd7+8], %r4;
	mov.u64 	%rd12, $str$1;
	cvta.global.u64 	%rd13, %rd12;
	{ // callseq 1, 0
	.param .b64 param0;
	st.param.b64 	[param0], %rd13;
	.param .b64 param1;
	st.param.b64 	[param1], %rd6;
	.param .b32 retval0;
	call.uni (retval0), 
	vprintf, 
	(
	param0, 
	param1
	);
	ld.param.b32 	%r5, [retval0];
	} // callseq 1
	// begin inline asm
	mov.u64 	%rd2, %clock64;
	// end inline asm
	mul.wide.u32 	%rd14, %r1, 1000000000;
	add.s64 	%rd1, %rd2, %rd14;
$L__BB0_1:
	// begin inline asm
	mov.u64 	%rd15, %clock64;
	// end inline asm
	setp.lt.u64 	%p1, %rd15, %rd1;
	@%p1 bra 	$L__BB0_1;
	ret;

}
	// .globl	_Z6kerneljPffi
.visible .entry _Z6kerneljPffi(
	.param .u32 _Z6kerneljPffi_param_0,
	.param .u64 .ptr .align 1 _Z6kerneljPffi_param_1,
	.param .f32 _Z6kerneljPffi_param_2,
	.param .u32 _Z6kerneljPffi_param_3
)
{
	.reg .b32 	%r<5>;
	.reg .b32 	%f<4>;
	.reg .b64 	%rd<5>;

	ld.param.u64 	%rd1, [_Z6kerneljPffi_param_1];
	ld.param.f32 	%f1, [_Z6kerneljPffi_param_2];
	cvta.to.global.u64 	%rd2, %rd1;
	mov.u32 	%r1, %ctaid.x;
	mov.u32 	%r2, %ntid.x;
	mov.u32 	%r3, %tid.x;
	mad.lo.s32 	%r4, %r1, %r2, %r3;
	mul.wide.s32 	%rd3, %r4, 4;
	add.s64 	%rd4, %rd2, %rd3;
	ld.global.f32 	%f2, [%rd4];
	add.f32 	%f3, %f1, %f2;
	st.global.f32 	[%rd4], %f3;
	ret;

}


// ===== COMPILED SASS (sm_100) =====

	.target	sm_100

	.elftype	@"ET_EXEC"


//--------------------- .note.nv.tkinfo           --------------------------
	.section	.note.nv.tkinfo,"",@"SHT_NOTE"
	.sectionflags	@"SHF_NOTE_NV_TKINFO"
	.tkinfo
        /*0018*/ 	.word	0x00000002
        /*0030*/ 	.string	""
        /*0030*/ 	.string	"ptxas"
        /*0030*/ 	.string	"Cuda compilation tools, release 13.0, V13.0.88"
        /*0030*/ 	.string	"Build cuda_13.0.r13.0/compiler.36424714_0"
        /*0030*/ 	.string	"-arch sm_100 -m 64 "



//--------------------- .note.nv.cuinfo           --------------------------
	.section	.note.nv.cuinfo,"",@"SHT_NOTE"
	.sectionflags	@"SHF_NOTE_NV_CUINFO"
        /*0018*/ 	.short	0x0002
        /*001a*/ 	.short	0x0064
        /*001c*/ 	.short	0x0082
	.zero		2


//--------------------- .nv.info                  --------------------------
	.section	.nv.info,"",@"SHT_CUDA_INFO"
	.align	4


	//----- nvinfo : EIATTR_REGCOUNT
	.align		4
        /*0000*/ 	.byte	0x04, 0x2f
        /*0002*/ 	.short	(.L_3 - .L_2)
	.align		4
.L_2:
        /*0004*/ 	.word	index@(_Z12delay_kerneljPim)
        /*0008*/ 	.word	0x00000018


	//----- nvinfo : EIATTR_FRAME_SIZE
	.align		4
.L_3:
        /*000c*/ 	.byte	0x04, 0x11
        /*000e*/ 	.short	(.L_5 - .L_4)
	.align		4
.L_4:
        /*0010*/ 	.word	index@(_Z12delay_kerneljPim)
        /*0014*/ 	.word	0x00000010


	//----- nvinfo : EIATTR_REGCOUNT
	.align		4
.L_5:
        /*0018*/ 	.byte	0x04, 0x2f
        /*001a*/ 	.short	(.L_7 - .L_6)
	.align		4
.L_6:
        /*001c*/ 	.word	index@(_Z6kerneljPffi)
        /*0020*/ 	.word	0x00000008


	//----- nvinfo : EIATTR_FRAME_SIZE
	.align		4
.L_7:
        /*0024*/ 	.byte	0x04, 0x11
        /*0026*/ 	.short	(.L_9 - .L_8)
	.align		4
.L_8:
        /*0028*/ 	.word	index@(_Z6kerneljPffi)
        /*002c*/ 	.word	0x00000000


	//----- nvinfo : EIATTR_MIN_STACK_SIZE
	.align		4
.L_9:
        /*0030*/ 	.byte	0x04, 0x12
        /*0032*/ 	.short	(.L_11 - .L_10)
	.align		4
.L_10:
        /*0034*/ 	.word	index@(_Z6kerneljPffi)
        /*0038*/ 	.word	0x00000000


	//----- nvinfo : EIATTR_MIN_STACK_SIZE
	.align		4
.L_11:
        /*003c*/ 	.byte	0x04, 0x12
        /*003e*/ 	.short	(.L_13 - .L_12)
	.align		4
.L_12:
        /*0040*/ 	.word	index@(_Z12delay_kerneljPim)
        /*0044*/ 	.word	0x00000010
.L_13:


//--------------------- .nv.compat                --------------------------
	.section	.nv.compat,"",@"SHT_CUDA_COMPAT_INFO"
	.align	4
        /*0000*/ 	.byte	0x02, 0x09, 0x00, 0x00, 0x02, 0x02, 0x01, 0x00, 0x02, 0x05, 0x05, 0x00, 0x03, 0x07, 0x01, 0x01
        /*0010*/ 	.byte	0x02, 0x03, 0x00, 0x00, 0x02, 0x06, 0x01, 0x00, 0x04, 0x0b, 0x08, 0x00, 0x09, 0x00, 0x00, 0x00
        /*0020*/ 	.byte	0x00, 0x00, 0x00, 0x00


//--------------------- .nv.info._Z6kerneljPffi   --------------------------
	.section	.nv.info._Z6kerneljPffi,"",@"SHT_CUDA_INFO"
	.sectionflags	@""
	.align	4


	//----- nvinfo : EIATTR_CUDA_API_VERSION
	.align		4
        /*0000*/ 	.byte	0x04, 0x37
        /*0002*/ 	.short	(.L_15 - .L_14)
.L_14:
        /*0004*/ 	.word	0x00000082


	//----- nvinfo : EIATTR_KPARAM_INFO
	.align		4
.L_15:
        /*0008*/ 	.byte	0x04, 0x17
        /*000a*/ 	.short	(.L_17 - .L_16)
.L_16:
        /*000c*/ 	.word	0x00000000
        /*0010*/ 	.short	0x0003
        /*0012*/ 	.short	0x0014
        /*0014*/ 	.byte	0x00, 0xf0, 0x11, 0x00


	//----- nvinfo : EIATTR_KPARAM_INFO
	.align		4
.L_17:
        /*0018*/ 	.byte	0x04, 0x17
        /*001a*/ 	.short	(.L_19 - .L_18)
.L_18:
        /*001c*/ 	.word	0x00000000
        /*0020*/ 	.short	0x0002
        /*0022*/ 	.short	0x0010
        /*0024*/ 	.byte	0x00, 0xf0, 0x11, 0x00


	//----- nvinfo : EIATTR_KPARAM_INFO
	.align		4
.L_19:
        /*0028*/ 	.byte	0x04, 0x17
        /*002a*/ 	.short	(.L_21 - .L_20)
.L_20:
        /*002c*/ 	.word	0x00000000
        /*0030*/ 	.short	0x0001
        /*0032*/ 	.short	0x0008
        /*0034*/ 	.byte	0x00, 0xf5, 0x21, 0x00


	//----- nvinfo : EIATTR_KPARAM_INFO
	.align		4
.L_21:
        /*0038*/ 	.byte	0x04, 0x17
        /*003a*/ 	.short	(.L_23 - .L_22)
.L_22:
        /*003c*/ 	.word	0x00000000
        /*0040*/ 	.short	0x0000
        /*0042*/ 	.short	0x0000
        /*0044*/ 	.byte	0x00, 0xf0, 0x11, 0x00


	//----- nvinfo : EIATTR_SPARSE_MMA_MASK
	.align		4
.L_23:
        /*0048*/ 	.byte	0x03, 0x50
        /*004a*/ 	.short	0x0000


	//----- nvinfo : EIATTR_MAXREG_COUNT
	.align		4
        /*004c*/ 	.byte	0x03, 0x1b
        /*004e*/ 	.short	0x00ff


	//----- nvinfo : EIATTR_MERCURY_ISA_VERSION
	.align		4
        /*0050*/ 	.byte	0x03, 0x5f
        /*0052*/ 	.short	0x0101


	//----- nvinfo : EIATTR_VRC_CTA_INIT_COUNT
	.align		4
        /*0054*/ 	.byte	0x02, 0x4a
	.zero		1
	.zero		1


	//----- nvinfo : EIATTR_EXIT_INSTR_OFFSETS
	.align		4
        /*0058*/ 	.byte	0x04, 0x1c
        /*005a*/ 	.short	(.L_25 - .L_24)


	//   ....[0]....
.L_24:
        /*005c*/ 	.word	0x000000c0


	//----- nvinfo : EIATTR_CBANK_PARAM_SIZE
	.align		4
.L_25:
        /*0060*/ 	.byte	0x03, 0x19
        /*0062*/ 	.short	0x0018


	//----- nvinfo : EIATTR_PARAM_CBANK
	.align		4
        /*0064*/ 	.byte	0x04, 0x0a
        /*0066*/ 	.short	(.L_27 - .L_26)
	.align		4
.L_26:
        /*0068*/ 	.word	index@(.nv.constant0._Z6kerneljPffi)
        /*006c*/ 	.short	0x0380
        /*006e*/ 	.short	0x0018


	//----- nvinfo : EIATTR_SW_WAR
	.align		4
.L_27:
        /*0070*/ 	.byte	0x04, 0x36
        /*0072*/ 	.short	(.L_29 - .L_28)
.L_28:
        /*0074*/ 	.word	0x00000008
.L_29:


//--------------------- .nv.info._Z12delay_kerneljPim --------------------------
	.section	.nv.info._Z12delay_kerneljPim,"",@"SHT_CUDA_INFO"
	.sectionflags	@""
	.align	4


	//----- nvinfo : EIATTR_CUDA_API_VERSION
	.align		4
        /*0000*/ 	.byte	0x04, 0x37
        /*0002*/ 	.short	(.L_31 - .L_30)
.L_30:
        /*0004*/ 	.word	0x00000082


	//----- nvinfo : EIATTR_KPARAM_INFO
	.align		4
.L_31:
        /*0008*/ 	.byte	0x04, 0x17
        /*000a*/ 	.short	(.L_33 - .L_32)
.L_32:
        /*000c*/ 	.word	0x00000000
        /*0010*/ 	.short	0x0002
        /*0012*/ 	.short	0x0010
        /*0014*/ 	.byte	0x00, 0xf0, 0x21, 0x00


	//----- nvinfo : EIATTR_KPARAM_INFO
	.align		4
.L_33:
        /*0018*/ 	.byte	0x04, 0x17
        /*001a*/ 	.short	(.L_35 - .L_34)
.L_34:
        /*001c*/ 	.word	0x00000000
        /*0020*/ 	.short	0x0001
        /*0022*/ 	.short	0x0008
        /*0024*/ 	.byte	0x00, 0xf5, 0x21, 0x00


	//----- nvinfo : EIATTR_KPARAM_INFO
	.align		4
.L_35:
        /*0028*/ 	.byte	0x04, 0x17
        /*002a*/ 	.short	(.L_37 - .L_36)
.L_36:
        /*002c*/ 	.word	0x00000000
        /*0030*/ 	.short	0x0000
        /*0032*/ 	.short	0x0000
        /*0034*/ 	.byte	0x00, 0xf0, 0x11, 0x00


	//----- nvinfo : EIATTR_SPARSE_MMA_MASK
	.align		4
.L_37:
        /*0038*/ 	.byte	0x03, 0x50
        /*003a*/ 	.short	0x0000


	//----- nvinfo : EIATTR_MAXREG_COUNT
	.align		4
        /*003c*/ 	.byte	0x03, 0x1b
        /*003e*/ 	.short	0x00ff


	//----- nvinfo : EIATTR_EXTERNS
	.align		4
        /*0040*/ 	.byte	0x04, 0x0f
        /*0042*/ 	.short	(.L_39 - .L_38)


	//   ....[0]....
	.align		4
.L_38:
        /*0044*/ 	.word	index@(vprintf)


	//----- nvinfo : EIATTR_MERCURY_ISA_VERSION
	.align		4
.L_39:
        /*0048*/ 	.byte	0x03, 0x5f
        /*004a*/ 	.short	0x0101


	//----- nvinfo : EIATTR_VRC_CTA_INIT_COUNT
	.align		4
        /*004c*/ 	.byte	0x02, 0x4a
	.zero		1
	.zero		1


	//----- nvinfo : EIATTR_SYSCALL_OFFSETS
	.align		4
        /*0050*/ 	.byte	0x04, 0x46
        /*0052*/ 	.short	(.L_41 - .L_40)


	//   ....[0]....
.L_40:
        /*0054*/ 	.word	0x00000110


	//   ....[1]....
        /*0058*/ 	.word	0x00000230


	//----- nvinfo : EIATTR_EXIT_INSTR_OFFSETS
	.align		4
.L_41:
        /*005c*/ 	.byte	0x04, 0x1c
        /*005e*/ 	.short	(.L_43 - .L_42)


	//   ....[0]....
.L_42:
        /*0060*/ 	.word	0x000002b0


	//----- nvinfo : EIATTR_CBANK_PARAM_SIZE
	.align		4
.L_43:
        /*0064*/ 	.byte	0x03, 0x19
        /*0066*/ 	.short	0x0018


	//----- nvinfo : EIATTR_PARAM_CBANK
	.align		4
        /*0068*/ 	.byte	0x04, 0x0a
        /*006a*/ 	.short	(.L_45 - .L_44)
	.align		4
.L_44:
        /*006c*/ 	.word	index@(.nv.constant0._Z12delay_kerneljPim)
        /*0070*/ 	.short	0x0380
        /*0072*/ 	.short	0x0018


	//----- nvinfo : EIATTR_SW_WAR
	.align		4
.L_45:
        /*0074*/ 	.byte	0x04, 0x36
        /*0076*/ 	.short	(.L_47 - .L_46)
.L_46:
        /*0078*/ 	.word	0x00000008
.L_47:


//--------------------- .nv.callgraph             --------------------------
	.section	.nv.callgraph,"",@"SHT_CUDA_CALLGRAPH"
	.align	4
	.sectionentsize	8
	.align		4
        /*0000*/ 	.word	0x00000000
	.align		4
        /*0004*/ 	.word	0xffffffff
	.align		4
        /*0008*/ 	.word	index@(_Z12delay_kerneljPim)
	.align		4
        /*000c*/ 	.word	index@(vprintf)
	.align		4
        /*0010*/ 	.word	0x00000000
	.align		4
        /*0014*/ 	.word	0xfffffffe
	.align		4
        /*0018*/ 	.word	0x00000000
	.align		4
        /*001c*/ 	.word	0xfffffffd
	.align		4
        /*0020*/ 	.word	0x00000000
	.align		4
        /*0024*/ 	.word	0xfffffffc


//--------------------- .nv.constant4             --------------------------
	.section	.nv.constant4,"a",@progbits
	.align	8
	.align		8
.nv.constant4:
        /*0000*/ 	.dword	$str
	.align		8
        /*0008*/ 	.dword	$str$1
	.align		8
        /*0010*/ 	.dword	vprintf


//--------------------- .text._Z6kerneljPffi      --------------------------
	.section	.text._Z6kerneljPffi,"ax",@progbits
	.align	128
        .global         _Z6kerneljPffi
        .type           _Z6kerneljPffi,@function
        .size           _Z6kerneljPffi,(.L_x_5 - _Z6kerneljPffi)
        .other          _Z6kerneljPffi,@"STO_CUDA_ENTRY STV_DEFAULT"
_Z6kerneljPffi:
.text._Z6kerneljPffi:
[----:B------:R-:W-:Y:S01]  /*0000*/  LDC R1, c[0x0][0x37c] ;  /* 0x0000df00ff017b82 */ /* 0x000fe20000000800 */
[----:B------:R-:W0:Y:S07]  /*0010*/  S2R R0, SR_TID.X ;  /* 0x0000000000007919 */ /* 0x000e2e0000002100 */
[----:B------:R-:W0:Y:S01]  /*0020*/  S2UR UR6, SR_CTAID.X ;  /* 0x00000000000679c3 */ /* 0x000e220000002500 */
[----:B------:R-:W1:Y:S07]  /*0030*/  LDCU.64 UR4, c[0x0][0x358] ;  /* 0x00006b00ff0477ac */ /* 0x000e6e0008000a00 */
[----:B------:R-:W0:Y:S08]  /*0040*/  LDC R5, c[0x0][0x360] ;  /* 0x0000d800ff057b82 */ /* 0x000e300000000800 */
[----:B------:R-:W2:Y:S01]  /*0050*/  LDC.64 R2, c[0x0][0x388] ;  /* 0x0000e200ff027b82 */ /* 0x000ea20000000a00 */
[----:B0-----:R-:W-:Y:S01]  /*0060*/  IMAD R5, R5, UR6, R0 ;  /* 0x0000000605057c24 */ /* 0x001fe2000f8e0200 */
[----:B------:R-:W0:Y:S03]  /*0070*/  LDCU UR6, c[0x0][0x390] ;  /* 0x00007200ff0677ac */ /* 0x000e260008000800 */
[----:B--2---:R-:W-:-:S05]  /*0080*/  IMAD.WIDE R2, R5, 0x4, R2 ;  /* 0x0000000405027825 */ /* 0x004fca00078e0202 */
[----:B-1----:R-:W0:Y:S02]  /*0090*/  LDG.E R0, desc[UR4][R2.64] ;  /* 0x0000000402007981 */ /* 0x002e24000c1e1900 */
[----:B0-----:R-:W-:-:S05]  /*00a0*/  FADD R5, R0, UR6 ;  /* 0x0000000600057e21 */ /* 0x001fca0008000000 */
[----:B------:R-:W-:Y:S01]  /*00b0*/  STG.E desc[UR4][R2.64], R5 ;  /* 0x0000000502007986 */ /* 0x000fe2000c101904 */
[----:B------:R-:W-:Y:S05]  /*00c0*/  EXIT ;  /* 0x000000000000794d */ /* 0x000fea0003800000 */
.L_x_0:
[----:B------:R-:W-:-:S00]  /*00d0*/  BRA `(.L_x_0) ;  /* 0xfffffffc00fc7947 */ /* 0x000fc0000383ffff */
[----:B------:R-:W-:-:S00]  /*00e0*/  NOP ;  /* 0x0000000000007918 */ /* 0x000fc00000000000 */
        /* <DEDUP_REMOVED lines=9> */
.L_x_5:


//--------------------- .text._Z12delay_kerneljPim --------------------------
	.section	.text._Z12delay_kerneljPim,"ax",@progbits
	.align	128
        .global         _Z12delay_kerneljPim
        .type           _Z12delay_kerneljPim,@function
        .size           _Z12delay_kerneljPim,(.L_x_6 - _Z12delay_kerneljPim)
        .other          _Z12delay_kerneljPim,@"STO_CUDA_ENTRY STV_DEFAULT"
_Z12delay_kerneljPim:
.text._Z12delay_kerneljPim:
[----:B------:R-:W0:Y:S08]  /*0000*/  LDC R1, c[0x0][0x37c] ;  /* 0x0000df00ff017b82 */ /* 0x000e300000000800 */
[----:B------:R-:W1:Y:S01]  /*0010*/  LDC.64 R10, c[0x0][0x388] ;  /* 0x0000e200ff0a7b82 */ /* 0x000e620000000a00 */
[----:B------:R-:W2:Y:S01]  /*0020*/  LDCU UR4, c[0x0][0x2f8] ;  /* 0x00005f00ff0477ac */ /* 0x000ea20008000800 */
[----:B0-----:R-:W-:Y:S01]  /*0030*/  VIADD R1, R1, 0xfffffff0 ;  /* 0xfffffff001017836 */ /* 0x001fe20000000000 */
[----:B------:R-:W-:Y:S01]  /*0040*/  MOV R2, 0x10 ;  /* 0x0000001000027802 */ /* 0x000fe20000000f00 */
[----:B------:R-:W0:Y:S04]  /*0050*/  LDCU UR5, c[0x0][0x2fc] ;  /* 0x00005f80ff0577ac */ /* 0x000e280008000800 */
[----:B------:R3:W4:Y:S01]  /*0060*/  LDC.64 R8, c[0x4][R2] ;  /* 0x0100000002087b82 */ /* 0x0007220000000a00 */
[----:B------:R-:W5:Y:S01]  /*0070*/  LDCU.64 UR6, c[0x4][URZ] ;  /* 0x01000000ff0677ac */ /* 0x000f620008000a00 */
[----:B------:R-:W3:Y:S01]  /*0080*/  LDCU.64 UR36, c[0x0][0x358] ;  /* 0x00006b00ff2477ac */ /* 0x000ee20008000a00 */
[----:B--2---:R-:W-:Y:S01]  /*0090*/  IADD3 R17, P0, PT, R1, UR4, RZ ;  /* 0x0000000401117c10 */ /* 0x004fe2000ff1e0ff */
[----:B-1----:R1:W-:Y:S04]  /*00a0*/  STL.64 [R1], R10 ;  /* 0x0000000a01007387 */ /* 0x0023e80000100a00 */
[----:B0-----:R-:W-:-:S02]  /*00b0*/  IMAD.X R16, RZ, RZ, UR5, P0 ;  /* 0x00000005ff107e24 */ /* 0x001fc400080e06ff */
[----:B-----5:R-:W-:Y:S01]  /*00c0*/  IMAD.U32 R4, RZ, RZ, UR6 ;  /* 0x00000006ff047e24 */ /* 0x020fe2000f8e00ff */
[----:B------:R-:W-:Y:S01]  /*00d0*/  MOV R5, UR7 ;  /* 0x0000000700057c02 */ /* 0x000fe20008000f00 */
[----:B------:R-:W-:Y:S02]  /*00e0*/  IMAD.MOV.U32 R6, RZ, RZ, R17 ;  /* 0x000000ffff067224 */ /* 0x000fe400078e0011 */
[----:B-1-3--:R-:W-:-:S07]  /*00f0*/  IMAD.MOV.U32 R7, RZ, RZ, R16 ;  /* 0x000000ffff077224 */ /* 0x00afce00078e0010 */
[----:B------:R-:W-:-:S07]  /*0100*/  LEPC R20, `(.L_x_1) ;  /* 0x000000001014794e */ /* 0x000fce0000000000 */
[----:B----4-:R-:W-:Y:S05]  /*0110*/  CALL.ABS.NOINC R8 ;  /* 0x0000000008007343 */ /* 0x010fea0003c00000 */
.L_x_1:
[----:B------:R-:W0:Y:S01]  /*0120*/  LDCU.64 UR6, c[0x0][0x390] ;  /* 0x00007200ff0677ac */ /* 0x000e220008000a00 */
[----:B------:R-:W1:Y:S01]  /*0130*/  LDC.64 R10, c[0x0][0x390] ;  /* 0x0000e400ff0a7b82 */ /* 0x000e620000000a00 */
[----:B------:R-:W0:Y:S02]  /*0140*/  LDCU.64 UR4, c[0x0][0x388] ;  /* 0x00007100ff0477ac */ /* 0x000e240008000a00 */
[----:B0-----:R-:W-:-:S04]  /*0150*/  ULEA UR4, UP0, UR6, UR4, 0x2 ;  /* 0x0000000406047291 */ /* 0x001fc8000f8010ff */
[----:B------:R-:W-:Y:S02]  /*0160*/  ULEA.HI.X UR5, UR6, UR5, UR7, 0x2, UP0 ;  /* 0x0000000506057291 */ /* 0x000fe400080f1407 */
[----:B------:R-:W-:-:S04]  /*0170*/  MOV R8, UR4 ;  /* 0x0000000400087c02 */ /* 0x000fc80008000f00 */
[----:B------:R-:W-:-:S05]  /*0180*/  IMAD.U32 R9, RZ, RZ, UR5 ;  /* 0x00000005ff097e24 */ /* 0x000fca000f8e00ff */
[----:B------:R-:W2:Y:S01]  /*0190*/  LDG.E R0, desc[UR36][R8.64] ;  /* 0x0000002408007981 */ /* 0x000ea2000c1e1900 */
[----:B------:R-:W0:Y:S01]  /*01a0*/  LDC.64 R2, c[0x4][R2] ;  /* 0x0100000002027b82 */ /* 0x000e220000000a00 */
[----:B------:R-:W3:Y:S01]  /*01b0*/  LDCU.64 UR4, c[0x4][0x8] ;  /* 0x01000100ff0477ac */ /* 0x000ee20008000a00 */
[----:B------:R-:W-:Y:S01]  /*01c0*/  IMAD.MOV.U32 R6, RZ, RZ, R17 ;  /* 0x000000ffff067224 */ /* 0x000fe200078e0011 */
[----:B-1----:R1:W-:Y:S01]  /*01d0*/  STL.64 [R1], R10 ;  /* 0x0000000a01007387 */ /* 0x0023e20000100a00 */
[----:B------:R-:W-:Y:S01]  /*01e0*/  MOV R7, R16 ;  /* 0x0000001000077202 */ /* 0x000fe20000000f00 */
[----:B---3--:R-:W-:Y:S01]  /*01f0*/  IMAD.U32 R4, RZ, RZ, UR4 ;  /* 0x00000004ff047e24 */ /* 0x008fe2000f8e00ff */
[----:B------:R-:W-:Y:S01]  /*0200*/  MOV R5, UR5 ;  /* 0x0000000500057c02 */ /* 0x000fe20008000f00 */
[----:B0-2---:R1:W-:Y:S06]  /*0210*/  STL [R1+0x8], R0 ;  /* 0x0000080001007387 */ /* 0x0053ec0000100800 */
[----:B------:R-:W-:-:S07]  /*0220*/  LEPC R20, `(.L_x_2) ;  /* 0x000000001014794e */ /* 0x000fce0000000000 */
[----:B-1----:R-:W-:Y:S05]  /*0230*/  CALL.ABS.NOINC R2 ;  /* 0x0000000002007343 */ /* 0x002fea0003c00000 */
.L_x_2:
[----:B------:R-:W-:Y:S01]  /*0240*/  CS2R R2, SR_CLOCKLO ;  /* 0x0000000000027805 */ /* 0x000fe20000015000 */
[----:B------:R-:W0:Y:S05]  /*0250*/  LDC R5, c[0x0][0x380] ;  /* 0x0000e000ff057b82 */ /* 0x000e2a0000000800 */
[----:B0-----:R-:W-:-:S07]  /*0260*/  IMAD.WIDE.U32 R2, R5, 0x3b9aca00, R2 ;  /* 0x3b9aca0005027825 */ /* 0x001fce00078e0002 */
.L_x_3:
[----:B------:R-:W-:-:S06]  /*0270*/  CS2R R4, SR_CLOCKLO ;  /* 0x0000000000047805 */ /* 0x000fcc0000015000 */
[----:B------:R-:W-:-:S04]  /*0280*/  ISETP.GE.U32.AND P0, PT, R4, R2, PT ;  /* 0x000000020400720c */ /* 0x000fc80003f06070 */
[----:B------:R-:W-:-:S13]  /*0290*/  ISETP.GE.U32.AND.EX P0, PT, R5, R3, PT, P0 ;  /* 0x000000030500720c */ /* 0x000fda0003f06100 */
[----:B------:R-:W-:Y:S05]  /*02a0*/  @!P0 BRA `(.L_x_3) ;  /* 0xfffffffc00f08947 */ /* 0x000fea000383ffff */
[----:B------:R-:W-:Y:S05]  /*02b0*/  EXIT ;  /* 0x000000000000794d */ /* 0x000fea0003800000 */
.L_x_4:
        /* <DEDUP_REMOVED lines=12> */
.L_x_6:


//--------------------- .nv.global.init           --------------------------
	.section	.nv.global.init,"aw",@progbits
.nv.global.init:
	.type		$str,@object
	.size		$str,($str$1 - $str)
$str:
        /*0000*/ 	.byte	0x26, 0x61, 0x20, 0x3d, 0x20, 0x25, 0x70, 0x0a, 0x00
	.type		$str$1,@object
	.size		$str$1,(.L_1 - $str$1)
$str$1:
        /*0009*/ 	.byte	0x61, 0x5b, 0x6e, 0x3d, 0x25, 0x64, 0x5d, 0x20, 0x3d, 0x20, 0x25, 0x64, 0x0a, 0x00
.L_1:


//--------------------- .nv.shared.reserved.0     --------------------------
	.section	.nv.shared.reserved.0,"aw",@nobits
	.weak		__nv_reservedSMEM_offset_0_alias
	.size		__nv_reservedSMEM_offset_0_alias, 0, 64
	.other		__nv_reservedSMEM_offset_0_alias,@"STO_CUDA_RESERVED_SHARED STV_DEFAULT"
__nv_reservedSMEM_offset_0_alias:
	.zero		0
	.zero		64


//--------------------- .nv.constant0._Z6kerneljPffi --------------------------
	.section	.nv.constant0._Z6kerneljPffi,"a",@progbits
	.sectionflags	@""
	.align	4
.nv.constant0._Z6kerneljPffi:
	.zero		920


//--------------------- .nv.constant0._Z12delay_kerneljPim --------------------------
	.section	.nv.constant0._Z12delay_kerneljPim,"a",@progbits
	.sectionflags	@""
	.align	4
.nv.constant0._Z12delay_kerneljPim:
	.zero		920


//--------------------- SYMBOLS --------------------------

	.type		.nv.reservedSmem.offset0,@object
	.size		.nv.reservedSmem.offset0,0x4
	.type		vprintf,@function
